//
// Generated by NVIDIA NVVM Compiler
//
// Compiler Build ID: CL-36424714
// Cuda compilation tools, release 13.0, V13.0.88
// Based on NVVM 20.0.0
//

.version 9.0
.target sm_100
.address_size 64

	// .globl	_Z19bit_reverse_permuteP6float2ii

.visible .entry _Z19bit_reverse_permuteP6float2ii(
	.param .u64 .ptr .align 1 _Z19bit_reverse_permuteP6float2ii_param_0,
	.param .u32 _Z19bit_reverse_permuteP6float2ii_param_1,
	.param .u32 _Z19bit_reverse_permuteP6float2ii_param_2
)
{
	.reg .pred 	%p<3>;
	.reg .b32 	%r<10>;
	.reg .b32 	%f<5>;
	.reg .b64 	%rd<7>;

	ld.param.u64 	%rd1, [_Z19bit_reverse_permuteP6float2ii_param_0];
	ld.param.u32 	%r4, [_Z19bit_reverse_permuteP6float2ii_param_1];
	ld.param.u32 	%r3, [_Z19bit_reverse_permuteP6float2ii_param_2];
	mov.u32 	%r5, %ctaid.x;
	mov.u32 	%r6, %ntid.x;
	mov.u32 	%r7, %tid.x;
	mad.lo.s32 	%r1, %r5, %r6, %r7;
	setp.ge.s32 	%p1, %r1, %r4;
	@%p1 bra 	$L__BB0_3;
	brev.b32 	%r8, %r1;
	sub.s32 	%r9, 32, %r3;
	shr.u32 	%r2, %r8, %r9;
	setp.le.u32 	%p2, %r2, %r1;
	@%p2 bra 	$L__BB0_3;
	cvta.to.global.u64 	%rd2, %rd1;
	mul.wide.s32 	%rd3, %r1, 8;
	add.s64 	%rd4, %rd2, %rd3;
	ld.global.v2.f32 	{%f1, %f2}, [%rd4];
	mul.wide.u32 	%rd5, %r2, 8;
	add.s64 	%rd6, %rd2, %rd5;
	ld.global.v2.f32 	{%f3, %f4}, [%rd6];
	st.global.v2.f32 	[%rd4], {%f3, %f4};
	st.global.v2.f32 	[%rd6], {%f1, %f2};
$L__BB0_3:
	ret;

}
	// .globl	_Z9fft_stageP6float2iii
.visible .entry _Z9fft_stageP6float2iii(
	.param .u64 .ptr .align 1 _Z9fft_stageP6float2iii_param_0,
	.param .u32 _Z9fft_stageP6float2iii_param_1,
	.param .u32 _Z9fft_stageP6float2iii_param_2,
	.param .u32 _Z9fft_stageP6float2iii_param_3
)
{
	.reg .pred 	%p<2>;
	.reg .b32 	%r<13>;
	.reg .b32 	%f<20>;
	.reg .b64 	%rd<7>;

	ld.param.u64 	%rd1, [_Z9fft_stageP6float2iii_param_0];
	ld.param.u32 	%r4, [_Z9fft_stageP6float2iii_param_1];
	ld.param.u32 	%r2, [_Z9fft_stageP6float2iii_param_2];
	ld.param.u32 	%r3, [_Z9fft_stageP6float2iii_param_3];
	mov.u32 	%r5, %ctaid.x;
	mov.u32 	%r6, %ntid.x;
	mov.u32 	%r7, %tid.x;
	mad.lo.s32 	%r1, %r5, %r6, %r7;
	shr.s32 	%r8, %r4, 1;
	setp.ge.s32 	%p1, %r1, %r8;
	@%p1 bra 	$L__BB1_2;
	cvta.to.global.u64 	%rd2, %rd1;
	div.s32 	%r9, %r1, %r3;
	mul.lo.s32 	%r10, %r9, %r3;
	sub.s32 	%r11, %r1, %r10;
	mad.lo.s32 	%r12, %r9, %r2, %r11;
	cvt.rn.f32.s32 	%f1, %r11;
	mul.f32 	%f2, %f1, 0fC0C90FDB;
	cvt.rn.f32.s32 	%f3, %r2;
	div.rn.f32 	%f4, %f2, %f3;
	sin.approx.f32 	%f5, %f4;
	cos.approx.f32 	%f6, %f4;
	mul.wide.s32 	%rd3, %r12, 8;
	add.s64 	%rd4, %rd2, %rd3;
	ld.global.v2.f32 	{%f7, %f8}, [%rd4];
	mul.wide.s32 	%rd5, %r3, 8;
	add.s64 	%rd6, %rd4, %rd5;
	ld.global.v2.f32 	{%f9, %f10}, [%rd6];
	mul.f32 	%f11, %f6, %f9;
	mul.f32 	%f12, %f5, %f10;
	sub.f32 	%f13, %f11, %f12;
	mul.f32 	%f14, %f6, %f10;
	fma.rn.f32 	%f15, %f5, %f9, %f14;
	add.f32 	%f16, %f7, %f13;
	add.f32 	%f17, %f8, %f15;
	st.global.v2.f32 	[%rd4], {%f16, %f17};
	sub.f32 	%f18, %f7, %f13;
	sub.f32 	%f19, %f8, %f15;
	st.global.v2.f32 	[%rd6], {%f18, %f19};
$L__BB1_2:
	ret;

}


// ===== COMPILED SASS (sm_100) =====

	.target	sm_100

	.elftype	@"ET_EXEC"


//--------------------- .note.nv.tkinfo           --------------------------
	.section	.note.nv.tkinfo,"",@"SHT_NOTE"
	.sectionflags	@"SHF_NOTE_NV_TKINFO"
	.tkinfo
        /*0018*/ 	.word	0x00000002
        /*0030*/ 	.string	""
        /*0030*/ 	.string	"ptxas"
        /*0030*/ 	.string	"Cuda compilation tools, release 13.0, V13.0.88"
        /*0030*/ 	.string	"Build cuda_13.0.r13.0/compiler.36424714_0"
        /*0030*/ 	.string	"-arch sm_100 -m 64 "



//--------------------- .note.nv.cuinfo           --------------------------
	.section	.note.nv.cuinfo,"",@"SHT_NOTE"
	.sectionflags	@"SHF_NOTE_NV_CUINFO"
        /*0018*/ 	.short	0x0002
        /*001a*/ 	.short	0x0064
        /*001c*/ 	.short	0x0082
	.zero		2


//--------------------- .nv.info                  --------------------------
	.section	.nv.info,"",@"SHT_CUDA_INFO"
	.align	4


	//----- nvinfo : EIATTR_REGCOUNT
	.align		4
        /*0000*/ 	.byte	0x04, 0x2f
        /*0002*/ 	.short	(.L_1 - .L_0)
	.align		4
.L_0:
        /*0004*/ 	.word	index@(_Z19bit_reverse_permuteP6float2ii)
        /*0008*/ 	.word	0x0000000c


	//----- nvinfo : EIATTR_FRAME_SIZE
	.align		4
.L_1:
        /*000c*/ 	.byte	0x04, 0x11
        /*000e*/ 	.short	(.L_3 - .L_2)
	.align		4
.L_2:
        /*0010*/ 	.word	index@(_Z19bit_reverse_permuteP6float2ii)
        /*0014*/ 	.word	0x00000000


	//----- nvinfo : EIATTR_REGCOUNT
	.align		4
.L_3:
        /*0018*/ 	.byte	0x04, 0x2f
        /*001a*/ 	.short	(.L_5 - .L_4)
	.align		4
.L_4:
        /*001c*/ 	.word	index@(_Z9fft_stageP6float2iii)
        /*0020*/ 	.word	0x0000000f


	//----- nvinfo : EIATTR_FRAME_SIZE
	.align		4
.L_5:
        /*0024*/ 	.byte	0x04, 0x11
        /*0026*/ 	.short	(.L_7 - .L_6)
	.align		4
.L_6:
        /*0028*/ 	.word	index@($__internal_0_$__cuda_sm3x_div_rn_noftz_f32_slowpath)
        /*002c*/ 	.word	0x00000000


	//----- nvinfo : EIATTR_FRAME_SIZE
	.align		4
.L_7:
        /*0030*/ 	.byte	0x04, 0x11
        /*0032*/ 	.short	(.L_9 - .L_8)
	.align		4
.L_8:
        /*0034*/ 	.word	index@(_Z9fft_stageP6float2iii)
        /*0038*/ 	.word	0x00000000


	//----- nvinfo : EIATTR_MIN_STACK_SIZE
	.align		4
.L_9:
        /*003c*/ 	.byte	0x04, 0x12
        /*003e*/ 	.short	(.L_11 - .L_10)
	.align		4
.L_10:
        /*0040*/ 	.word	index@(_Z9fft_stageP6float2iii)
        /*0044*/ 	.word	0x00000000


	//----- nvinfo : EIATTR_MIN_STACK_SIZE
	.align		4
.L_11:
        /*0048*/ 	.byte	0x04, 0x12
        /*004a*/ 	.short	(.L_13 - .L_12)
	.align		4
.L_12:
        /*004c*/ 	.word	index@(_Z19bit_reverse_permuteP6float2ii)
        /*0050*/ 	.word	0x00000000
.L_13:


//--------------------- .nv.compat                --------------------------
	.section	.nv.compat,"",@"SHT_CUDA_COMPAT_INFO"
	.align	4
        /*0000*/ 	.byte	0x02, 0x09, 0x00, 0x00, 0x02, 0x02, 0x01, 0x00, 0x02, 0x05, 0x05, 0x00, 0x03, 0x07, 0x01, 0x01
        /*0010*/ 	.byte	0x02, 0x03, 0x00, 0x00, 0x02, 0x06, 0x01, 0x00, 0x04, 0x0b, 0x08, 0x00, 0x01, 0x00, 0x00, 0x00
        /*0020*/ 	.byte	0x00, 0x00, 0x00, 0x00


//--------------------- .nv.info._Z9fft_stageP6float2iii --------------------------
	.section	.nv.info._Z9fft_stageP6float2iii,"",@"SHT_CUDA_INFO"
	.sectionflags	@""
	.align	4


	//----- nvinfo : EIATTR_CUDA_API_VERSION
	.align		4
        /*0000*/ 	.byte	0x04, 0x37
        /*0002*/ 	.short	(.L_15 - .L_14)
.L_14:
        /*0004*/ 	.word	0x00000082


	//----- nvinfo : EIATTR_KPARAM_INFO
	.align		4
.L_15:
        /*0008*/ 	.byte	0x04, 0x17
        /*000a*/ 	.short	(.L_17 - .L_16)
.L_16:
        /*000c*/ 	.word	0x00000000
        /*0010*/ 	.short	0x0003
        /*0012*/ 	.short	0x0010
        /*0014*/ 	.byte	0x00, 0xf0, 0x11, 0x00


	//----- nvinfo : EIATTR_KPARAM_INFO
	.align		4
.L_17:
        /*0018*/ 	.byte	0x04, 0x17
        /*001a*/ 	.short	(.L_19 - .L_18)
.L_18:
        /*001c*/ 	.word	0x00000000
        /*0020*/ 	.short	0x0002
        /*0022*/ 	.short	0x000c
        /*0024*/ 	.byte	0x00, 0xf0, 0x11, 0x00


	//----- nvinfo : EIATTR_KPARAM_INFO
	.align		4
.L_19:
        /*0028*/ 	.byte	0x04, 0x17
        /*002a*/ 	.short	(.L_21 - .L_20)
.L_20:
        /*002c*/ 	.word	0x00000000
        /*0030*/ 	.short	0x0001
        /*0032*/ 	.short	0x0008
        /*0034*/ 	.byte	0x00, 0xf0, 0x11, 0x00


	//----- nvinfo : EIATTR_KPARAM_INFO
	.align		4
.L_21:
        /*0038*/ 	.byte	0x04, 0x17
        /*003a*/ 	.short	(.L_23 - .L_22)
.L_22:
        /*003c*/ 	.word	0x00000000
        /*0040*/ 	.short	0x0000
        /*0042*/ 	.short	0x0000
        /*0044*/ 	.byte	0x00, 0xf5, 0x21, 0x00


	//----- nvinfo : EIATTR_SPARSE_MMA_MASK
	.align		4
.L_23:
        /*0048*/ 	.byte	0x03, 0x50
        /*004a*/ 	.short	0x0000


	//----- nvinfo : EIATTR_MAXREG_COUNT
	.align		4
        /*004c*/ 	.byte	0x03, 0x1b
        /*004e*/ 	.short	0x00ff


	//----- nvinfo : EIATTR_MERCURY_ISA_VERSION
	.align		4
        /*0050*/ 	.byte	0x03, 0x5f
        /*0052*/ 	.short	0x0101


	//----- nvinfo : EIATTR_VRC_CTA_INIT_COUNT
	.align		4
        /*0054*/ 	.byte	0x02, 0x4a
	.zero		1
	.zero		1


	//----- nvinfo : EIATTR_EXIT_INSTR_OFFSETS
	.align		4
        /*0058*/ 	.byte	0x04, 0x1c
        /*005a*/ 	.short	(.L_25 - .L_24)


	//   ....[0]....
.L_24:
        /*005c*/ 	.word	0x00000080


	//   ....[1]....
        /*0060*/ 	.word	0x00000490


	//----- nvinfo : EIATTR_CRS_STACK_SIZE
	.align		4
.L_25:
        /*0064*/ 	.byte	0x04, 0x1e
        /*0066*/ 	.short	(.L_27 - .L_26)
.L_26:
        /*0068*/ 	.word	0x00000000


	//----- nvinfo : EIATTR_CBANK_PARAM_SIZE
	.align		4
.L_27:
        /*006c*/ 	.byte	0x03, 0x19
        /*006e*/ 	.short	0x0014


	//----- nvinfo : EIATTR_PARAM_CBANK
	.align		4
        /*0070*/ 	.byte	0x04, 0x0a
        /*0072*/ 	.short	(.L_29 - .L_28)
	.align		4
.L_28:
        /*0074*/ 	.word	index@(.nv.constant0._Z9fft_stageP6float2iii)
        /*0078*/ 	.short	0x0380
        /*007a*/ 	.short	0x0014


	//----- nvinfo : EIATTR_SW_WAR
	.align		4
.L_29:
        /*007c*/ 	.byte	0x04, 0x36
        /*007e*/ 	.short	(.L_31 - .L_30)
.L_30:
        /*0080*/ 	.word	0x00000008
.L_31:


//--------------------- .nv.info._Z19bit_reverse_permuteP6float2ii --------------------------
	.section	.nv.info._Z19bit_reverse_permuteP6float2ii,"",@"SHT_CUDA_INFO"
	.sectionflags	@""
	.align	4


	//----- nvinfo : EIATTR_CUDA_API_VERSION
	.align		4
        /*0000*/ 	.byte	0x04, 0x37
        /*0002*/ 	.short	(.L_33 - .L_32)
.L_32:
        /*0004*/ 	.word	0x00000082


	//----- nvinfo : EIATTR_KPARAM_INFO
	.align		4
.L_33:
        /*0008*/ 	.byte	0x04, 0x17
        /*000a*/ 	.short	(.L_35 - .L_34)
.L_34:
        /*000c*/ 	.word	0x00000000
        /*0010*/ 	.short	0x0002
        /*0012*/ 	.short	0x000c
        /*0014*/ 	.byte	0x00, 0xf0, 0x11, 0x00


	//----- nvinfo : EIATTR_KPARAM_INFO
	.align		4
.L_35:
        /*0018*/ 	.byte	0x04, 0x17
        /*001a*/ 	.short	(.L_37 - .L_36)
.L_36:
        /*001c*/ 	.word	0x00000000
        /*0020*/ 	.short	0x0001
        /*0022*/ 	.short	0x0008
        /*0024*/ 	.byte	0x00, 0xf0, 0x11, 0x00


	//----- nvinfo : EIATTR_KPARAM_INFO
	.align		4
.L_37:
        /*0028*/ 	.byte	0x04, 0x17
        /*002a*/ 	.short	(.L_39 - .L_38)
.L_38:
        /*002c*/ 	.word	0x00000000
        /*0030*/ 	.short	0x0000
        /*0032*/ 	.short	0x0000
        /*0034*/ 	.byte	0x00, 0xf5, 0x21, 0x00


	//----- nvinfo : EIATTR_SPARSE_MMA_MASK
	.align		4
.L_39:
        /*0038*/ 	.byte	0x03, 0x50
        /*003a*/ 	.short	0x0000


	//----- nvinfo : EIATTR_MAXREG_COUNT
	.align		4
        /*003c*/ 	.byte	0x03, 0x1b
        /*003e*/ 	.short	0x00ff


	//----- nvinfo : EIATTR_MERCURY_ISA_VERSION
	.align		4
        /*0040*/ 	.byte	0x03, 0x5f
        /*0042*/ 	.short	0x0101


	//----- nvinfo : EIATTR_VRC_CTA_INIT_COUNT
	.align		4
        /*0044*/ 	.byte	0x02, 0x4a
	.zero		1
	.zero		1


	//----- nvinfo : EIATTR_EXIT_INSTR_OFFSETS
	.align		4
        /*0048*/ 	.byte	0x04, 0x1c
        /*004a*/ 	.short	(.L_41 - .L_40)


	//   ....[0]....
.L_40:
        /*004c*/ 	.word	0x00000070


	//   ....[1]....
        /*0050*/ 	.word	0x000000d0


	//   ....[2]....
        /*0054*/ 	.word	0x00000160


	//----- nvinfo : EIATTR_CBANK_PARAM_SIZE
	.align		4
.L_41:
        /*0058*/ 	.byte	0x03, 0x19
        /*005a*/ 	.short	0x0010


	//----- nvinfo : EIATTR_PARAM_CBANK
	.align		4
        /*005c*/ 	.byte	0x04, 0x0a
        /*005e*/ 	.short	(.L_43 - .L_42)
	.align		4
.L_42:
        /*0060*/ 	.word	index@(.nv.constant0._Z19bit_reverse_permuteP6float2ii)
        /*0064*/ 	.short	0x0380
        /*0066*/ 	.short	0x0010


	//----- nvinfo : EIATTR_SW_WAR
	.align		4
.L_43:
        /*0068*/ 	.byte	0x04, 0x36
        /*006a*/ 	.short	(.L_45 - .L_44)
.L_44:
        /*006c*/ 	.word	0x00000008
.L_45:


//--------------------- .nv.callgraph             --------------------------
	.section	.nv.callgraph,"",@"SHT_CUDA_CALLGRAPH"
	.align	4
	.sectionentsize	8
	.align		4
        /*0000*/ 	.word	0x00000000
	.align		4
        /*0004*/ 	.word	0xffffffff
	.align		4
        /*0008*/ 	.word	0x00000000
	.align		4
        /*000c*/ 	.word	0xfffffffe
	.align		4
        /*0010*/ 	.word	0x00000000
	.align		4
        /*0014*/ 	.word	0xfffffffd
	.align		4
        /*0018*/ 	.word	0x00000000
	.align		4
        /*001c*/ 	.word	0xfffffffc


//--------------------- .text._Z9fft_stageP6float2iii --------------------------
	.section	.text._Z9fft_stageP6float2iii,"ax",@progbits
	.align	128
        .global         _Z9fft_stageP6float2iii
        .type           _Z9fft_stageP6float2iii,@function
        .size           _Z9fft_stageP6float2iii,(.L_x_15 - _Z9fft_stageP6float2iii)
        .other          _Z9fft_stageP6float2iii,@"STO_CUDA_ENTRY STV_DEFAULT"
_Z9fft_stageP6float2iii:
.text._Z9fft_stageP6float2iii:
[----:B------:R-:W-:Y:S01]  /*0000*/  LDC R1, c[0x0][0x37c] ;  /* 0x0000df00ff017b82 */ /* 0x000fe20000000800 */
[----:B------:R-:W0:Y:S07]  /*0010*/  S2R R3, SR_TID.X ;  /* 0x0000000000037919 */ /* 0x000e2e0000002100 */
[----:B------:R-:W0:Y:S01]  /*0020*/  S2UR UR5, SR_CTAID.X ;  /* 0x00000000000579c3 */ /* 0x000e220000002500 */
[----:B------:R-:W1:Y:S07]  /*0030*/  LDCU UR4, c[0x0][0x388] ;  /* 0x00007100ff0477ac */ /* 0x000e6e0008000800 */
[----:B------:R-:W0:Y:S01]  /*0040*/  LDC R0, c[0x0][0x360] ;  /* 0x0000d800ff007b82 */ /* 0x000e220000000800 */
[----:B-1----:R-:W-:Y:S01]  /*0050*/  USHF.R.S32.HI UR4, URZ, 0x1, UR4 ;  /* 0x00000001ff047899 */ /* 0x002fe20008011404 */
[----:B0-----:R-:W-:-:S05]  /*0060*/  IMAD R0, R0, UR5, R3 ;  /* 0x0000000500007c24 */ /* 0x001fca000f8e0203 */
[----:B------:R-:W-:-:S13]  /*0070*/  ISETP.GE.AND P0, PT, R0, UR4, PT ;  /* 0x0000000400007c0c */ /* 0x000fda000bf06270 */
[----:B------:R-:W-:Y:S05]  /*0080*/  @P0 EXIT ;  /* 0x000000000000094d */ /* 0x000fea0003800000 */
[----:B------:R-:W0:Y:S01]  /*0090*/  LDC R7, c[0x0][0x390] ;  /* 0x0000e400ff077b82 */ /* 0x000e220000000800 */
[----:B------:R-:W1:Y:S01]  /*00a0*/  LDCU UR6, c[0x0][0x38c] ;  /* 0x00007180ff0677ac */ /* 0x000e620008000800 */
[----:B------:R-:W-:Y:S01]  /*00b0*/  BSSY.RECONVERGENT B0, `(.L_x_0) ;  /* 0x000002a000007945 */ /* 0x000fe20003800200 */
[----:B------:R-:W2:Y:S01]  /*00c0*/  LDCU.64 UR4, c[0x0][0x358] ;  /* 0x00006b00ff0477ac */ /* 0x000ea20008000a00 */
[----:B0-----:R-:W-:-:S04]  /*00d0*/  IABS R5, R7 ;  /* 0x0000000700057213 */ /* 0x001fc80000000000 */
[----:B------:R-:W0:Y:S08]  /*00e0*/  I2F.RP R4, R5 ;  /* 0x0000000500047306 */ /* 0x000e300000209400 */
[----:B0-----:R-:W0:Y:S02]  /*00f0*/  MUFU.RCP R4, R4 ;  /* 0x0000000400047308 */ /* 0x001e240000001000 */
[----:B0-----:R-:W-:-:S06]  /*0100*/  VIADD R2, R4, 0xffffffe ;  /* 0x0ffffffe04027836 */ /* 0x001fcc0000000000 */
[----:B------:R0:W3:Y:S02]  /*0110*/  F2I.FTZ.U32.TRUNC.NTZ R3, R2 ;  /* 0x0000000200037305 */ /* 0x0000e4000021f000 */
[----:B0-----:R-:W-:Y:S02]  /*0120*/  IMAD.MOV.U32 R2, RZ, RZ, RZ ;  /* 0x000000ffff027224 */ /* 0x001fe400078e00ff */
[----:B---3--:R-:W-:-:S04]  /*0130*/  IMAD.MOV R6, RZ, RZ, -R3 ;  /* 0x000000ffff067224 */ /* 0x008fc800078e0a03 */
[----:B------:R-:W-:Y:S01]  /*0140*/  IMAD R9, R6, R5, RZ ;  /* 0x0000000506097224 */ /* 0x000fe200078e02ff */
[----:B------:R-:W-:-:S03]  /*0150*/  IABS R6, R0 ;  /* 0x0000000000067213 */ /* 0x000fc60000000000 */
[----:B------:R-:W-:Y:S01]  /*0160*/  IMAD.HI.U32 R3, R3, R9, R2 ;  /* 0x0000000903037227 */ /* 0x000fe200078e0002 */
[----:B------:R-:W-:-:S04]  /*0170*/  LOP3.LUT R2, R0, R7, RZ, 0x3c, !PT ;  /* 0x0000000700027212 */ /* 0x000fc800078e3cff */
[----:B------:R-:W-:Y:S01]  /*0180*/  ISETP.GE.AND P1, PT, R2, RZ, PT ;  /* 0x000000ff0200720c */ /* 0x000fe20003f26270 */
[----:B------:R-:W-:-:S04]  /*0190*/  IMAD.HI.U32 R3, R3, R6, RZ ;  /* 0x0000000603037227 */ /* 0x000fc800078e00ff */
[----:B------:R-:W-:-:S04]  /*01a0*/  IMAD.MOV R4, RZ, RZ, -R3 ;  /* 0x000000ffff047224 */ /* 0x000fc800078e0a03 */
[----:B------:R-:W-:-:S05]  /*01b0*/  IMAD R4, R5, R4, R6 ;  /* 0x0000000405047224 */ /* 0x000fca00078e0206 */
[----:B------:R-:W-:-:S13]  /*01c0*/  ISETP.GT.U32.AND P2, PT, R5, R4, PT ;  /* 0x000000040500720c */ /* 0x000fda0003f44070 */
[----:B------:R-:W-:Y:S01]  /*01d0*/  @!P2 IMAD.IADD R4, R4, 0x1, -R5 ;  /* 0x000000010404a824 */ /* 0x000fe200078e0a05 */
[----:B------:R-:W-:Y:S02]  /*01e0*/  @!P2 IADD3 R3, PT, PT, R3, 0x1, RZ ;  /* 0x000000010303a810 */ /* 0x000fe40007ffe0ff */
[----:B------:R-:W-:Y:S02]  /*01f0*/  ISETP.NE.AND P2, PT, R7, RZ, PT ;  /* 0x000000ff0700720c */ /* 0x000fe40003f45270 */
[----:B------:R-:W-:Y:S02]  /*0200*/  ISETP.GE.U32.AND P0, PT, R4, R5, PT ;  /* 0x000000050400720c */ /* 0x000fe40003f06070 */
[----:B-1----:R-:W-:-:S04]  /*0210*/  I2FP.F32.S32 R5, UR6 ;  /* 0x0000000600057c45 */ /* 0x002fc80008201400 */
[----:B------:R-:W0:Y:S07]  /*0220*/  MUFU.RCP R4, R5 ;  /* 0x0000000500047308 */ /* 0x000e2e0000001000 */
[----:B------:R-:W-:-:S04]  /*0230*/  @P0 VIADD R3, R3, 0x1 ;  /* 0x0000000103030836 */ /* 0x000fc80000000000 */
[----:B------:R-:W-:Y:S01]  /*0240*/  @!P1 IMAD.MOV R3, RZ, RZ, -R3 ;  /* 0x000000ffff039224 */ /* 0x000fe200078e0a03 */
[----:B------:R-:W-:-:S05]  /*0250*/  @!P2 LOP3.LUT R3, RZ, R7, RZ, 0x33, !PT ;  /* 0x00000007ff03a212 */ /* 0x000fca00078e33ff */
[----:B------:R-:W-:-:S04]  /*0260*/  IMAD.MOV R2, RZ, RZ, -R3 ;  /* 0x000000ffff027224 */ /* 0x000fc800078e0a03 */
[----:B------:R-:W-:Y:S02]  /*0270*/  IMAD R2, R7, R2, R0 ;  /* 0x0000000207027224 */ /* 0x000fe400078e0200 */
[----:B0-----:R-:W-:-:S03]  /*0280*/  FFMA R7, -R5, R4, 1 ;  /* 0x3f80000005077423 */ /* 0x001fc60000000104 */
[----:B------:R-:W-:Y:S01]  /*0290*/  I2FP.F32.S32 R0, R2 ;  /* 0x0000000200007245 */ /* 0x000fe20000201400 */
[----:B------:R-:W-:Y:S01]  /*02a0*/  FFMA R7, R4, R7, R4 ;  /* 0x0000000704077223 */ /* 0x000fe20000000004 */
[----:B------:R-:W-:-:S03]  /*02b0*/  IMAD R2, R3, UR6, R2 ;  /* 0x0000000603027c24 */ /* 0x000fc6000f8e0202 */
[----:B------:R-:W-:-:S04]  /*02c0*/  FMUL R0, R0, -6.2831854820251464844 ;  /* 0xc0c90fdb00007820 */ /* 0x000fc80000400000 */
[----:B------:R-:W0:Y:S01]  /*02d0*/  FCHK P0, R0, R5 ;  /* 0x0000000500007302 */ /* 0x000e220000000000 */
[----:B------:R-:W-:-:S04]  /*02e0*/  FFMA R4, R0, R7, RZ ;  /* 0x0000000700047223 */ /* 0x000fc800000000ff */
[----:B------:R-:W-:-:S04]  /*02f0*/  FFMA R6, -R5, R4, R0 ;  /* 0x0000000405067223 */ /* 0x000fc80000000100 */
[----:B------:R-:W-:Y:S01]  /*0300*/  FFMA R6, R7, R6, R4 ;  /* 0x0000000607067223 */ /* 0x000fe20000000004 */
[----:B0-2---:R-:W-:Y:S06]  /*0310*/  @!P0 BRA `(.L_x_1) ;  /* 0x00000000000c8947 */ /* 0x005fec0003800000 */
[----:B------:R-:W-:-:S07]  /*0320*/  MOV R4, 0x340 ;  /* 0x0000034000047802 */ /* 0x000fce0000000f00 */
[----:B------:R-:W-:Y:S05]  /*0330*/  CALL.REL.NOINC `($__internal_0_$__cuda_sm3x_div_rn_noftz_f32_slowpath) ;  /* 0x0000000000587944 */ /* 0x000fea0003c00000 */
[----:B------:R-:W-:-:S07]  /*0340*/  IMAD.MOV.U32 R6, RZ, RZ, R0 ;  /* 0x000000ffff067224 */ /* 0x000fce00078e0000 */
.L_x_1:
[----:B------:R-:W-:Y:S05]  /*0350*/  BSYNC.RECONVERGENT B0 ;  /* 0x0000000000007941 */ /* 0x000fea0003800200 */
.L_x_0:
[----:B------:R-:W0:Y:S08]  /*0360*/  LDC.64 R4, c[0x0][0x380] ;  /* 0x0000e000ff047b82 */ /* 0x000e300000000a00 */
[----:B------:R-:W1:Y:S01]  /*0370*/  LDC R7, c[0x0][0x390] ;  /* 0x0000e400ff077b82 */ /* 0x000e620000000800 */
[----:B0-----:R-:W-:-:S05]  /*0380*/  IMAD.WIDE R2, R2, 0x8, R4 ;  /* 0x0000000802027825 */ /* 0x001fca00078e0204 */
[----:B------:R-:W2:Y:S01]  /*0390*/  LDG.E.64 R8, desc[UR4][R2.64] ;  /* 0x0000000402087981 */ /* 0x000ea2000c1e1b00 */
[----:B-1----:R-:W-:-:S05]  /*03a0*/  IMAD.WIDE R4, R7, 0x8, R2 ;  /* 0x0000000807047825 */ /* 0x002fca00078e0202 */
[----:B------:R-:W3:Y:S01]  /*03b0*/  LDG.E.64 R10, desc[UR4][R4.64] ;  /* 0x00000004040a7981 */ /* 0x000ee2000c1e1b00 */
[----:B------:R-:W-:-:S04]  /*03c0*/  FMUL.RZ R12, R6, 0.15915493667125701904 ;  /* 0x3e22f983060c7820 */ /* 0x000fc8000040c000 */
[----:B------:R-:W3:Y:S08]  /*03d0*/  MUFU.COS R6, R12 ;  /* 0x0000000c00067308 */ /* 0x000ef00000000000 */
[----:B------:R-:W0:Y:S01]  /*03e0*/  MUFU.SIN R0, R12 ;  /* 0x0000000c00007308 */ /* 0x000e220000000400 */
[-C--:B---3--:R-:W-:Y:S01]  /*03f0*/  FMUL R7, R6, R11.reuse ;  /* 0x0000000b06077220 */ /* 0x088fe20000400000 */
[----:B0-----:R-:W-:-:S03]  /*0400*/  FMUL R11, R0, R11 ;  /* 0x0000000b000b7220 */ /* 0x001fc60000400000 */
[-C--:B------:R-:W-:Y:S01]  /*0410*/  FFMA R0, R0, R10.reuse, R7 ;  /* 0x0000000a00007223 */ /* 0x080fe20000000007 */
[----:B------:R-:W-:-:S03]  /*0420*/  FFMA R11, R6, R10, -R11 ;  /* 0x0000000a060b7223 */ /* 0x000fc6000000080b */
[C-C-:B--2---:R-:W-:Y:S01]  /*0430*/  FADD R7, R9.reuse, R0.reuse ;  /* 0x0000000009077221 */ /* 0x144fe20000000000 */
[C-C-:B------:R-:W-:Y:S01]  /*0440*/  FADD R6, R8.reuse, R11.reuse ;  /* 0x0000000b08067221 */ /* 0x140fe20000000000 */
[----:B------:R-:W-:Y:S01]  /*0450*/  FADD R9, R9, -R0 ;  /* 0x8000000009097221 */ /* 0x000fe20000000000 */
[----:B------:R-:W-:-:S03]  /*0460*/  FADD R8, R8, -R11 ;  /* 0x8000000b08087221 */ /* 0x000fc60000000000 */
[----:B------:R-:W-:Y:S04]  /*0470*/  STG.E.64 desc[UR4][R2.64], R6 ;  /* 0x0000000602007986 */ /* 0x000fe8000c101b04 */
[----:B------:R-:W-:Y:S01]  /*0480*/  STG.E.64 desc[UR4][R4.64], R8 ;  /* 0x0000000804007986 */ /* 0x000fe2000c101b04 */
[----:B------:R-:W-:Y:S05]  /*0490*/  EXIT ;  /* 0x000000000000794d */ /* 0x000fea0003800000 */
        .weak           $__internal_0_$__cuda_sm3x_div_rn_noftz_f32_slowpath
        .type           $__internal_0_$__cuda_sm3x_div_rn_noftz_f32_slowpath,@function
        .size           $__internal_0_$__cuda_sm3x_div_rn_noftz_f32_slowpath,(.L_x_15 - $__internal_0_$__cuda_sm3x_div_rn_noftz_f32_slowpath)
$__internal_0_$__cuda_sm3x_div_rn_noftz_f32_slowpath:
[----:B------:R-:W-:Y:S01]  /*04a0*/  SHF.R.U32.HI R6, RZ, 0x17, R5 ;  /* 0x00000017ff067819 */ /* 0x000fe20000011605 */
[----:B------:R-:W-:Y:S01]  /*04b0*/  BSSY.RECONVERGENT B1, `(.L_x_2) ;  /* 0x0000064000017945 */ /* 0x000fe20003800200 */
[--C-:B------:R-:W-:Y:S01]  /*04c0*/  SHF.R.U32.HI R3, RZ, 0x17, R0.reuse ;  /* 0x00000017ff037819 */ /* 0x100fe20000011600 */
[----:B------:R-:W-:Y:S01]  /*04d0*/  IMAD.MOV.U32 R7, RZ, RZ, R0 ;  /* 0x000000ffff077224 */ /* 0x000fe200078e0000 */
[----:B------:R-:W-:Y:S02]  /*04e0*/  LOP3.LUT R6, R6, 0xff, RZ, 0xc0, !PT ;  /* 0x000000ff06067812 */ /* 0x000fe400078ec0ff */
[----:B------:R-:W-:Y:S02]  /*04f0*/  LOP3.LUT R10, R3, 0xff, RZ, 0xc0, !PT ;  /* 0x000000ff030a7812 */ /* 0x000fe400078ec0ff */
[----:B------:R-:W-:-:S03]  /*0500*/  IADD3 R9, PT, PT, R6, -0x1, RZ ;  /* 0xffffffff06097810 */ /* 0x000fc60007ffe0ff */
[----:B------:R-:W-:Y:S01]  /*0510*/  VIADD R11, R10, 0xffffffff ;  /* 0xffffffff0a0b7836 */ /* 0x000fe20000000000 */
[----:B------:R-:W-:-:S04]  /*0520*/  ISETP.GT.U32.AND P0, PT, R9, 0xfd, PT ;  /* 0x000000fd0900780c */ /* 0x000fc80003f04070 */
[----:B------:R-:W-:-:S13]  /*0530*/  ISETP.GT.U32.OR P0, PT, R11, 0xfd, P0 ;  /* 0x000000fd0b00780c */ /* 0x000fda0000704470 */
[----:B------:R-:W-:Y:S01]  /*0540*/  @!P0 IMAD.MOV.U32 R8, RZ, RZ, RZ ;  /* 0x000000ffff088224 */ /* 0x000fe200078e00ff */
[----:B------:R-:W-:Y:S06]  /*0550*/  @!P0 BRA `(.L_x_3) ;  /* 0x0000000000608947 */ /* 0x000fec0003800000 */
[----:B------:R-:W-:Y:S01]  /*0560*/  FSETP.GTU.FTZ.AND P0, PT, |R0|, +INF , PT ;  /* 0x7f8000000000780b */ /* 0x000fe20003f1c200 */
[----:B------:R-:W-:Y:S01]  /*0570*/  IMAD.MOV.U32 R3, RZ, RZ, R5 ;  /* 0x000000ffff037224 */ /* 0x000fe200078e0005 */
[----:B------:R-:W-:-:S04]  /*0580*/  FSETP.GTU.FTZ.AND P1, PT, |R5|, +INF , PT ;  /* 0x7f8000000500780b */ /* 0x000fc80003f3c200 */
[----:B------:R-:W-:-:S13]  /*0590*/  PLOP3.LUT P0, PT, P0, P1, PT, 0xf8, 0x8f ;  /* 0x00000000008f781c */ /* 0x000fda0000703f70 */
[----:B------:R-:W-:Y:S05]  /*05a0*/  @P0 BRA `(.L_x_4) ;  /* 0x00000004004c0947 */ /* 0x000fea0003800000 */
[----:B------:R-:W-:-:S13]  /*05b0*/  LOP3.LUT P0, RZ, R5, 0x7fffffff, R7, 0xc8, !PT ;  /* 0x7fffffff05ff7812 */ /* 0x000fda000780c807 */
[----:B------:R-:W-:Y:S05]  /*05c0*/  @!P0 BRA `(.L_x_5) ;  /* 0x00000004003c8947 */ /* 0x000fea0003800000 */
[C---:B------:R-:W-:Y:S02]  /*05d0*/  FSETP.NEU.FTZ.AND P2, PT, |R0|.reuse, +INF , PT ;  /* 0x7f8000000000780b */ /* 0x040fe40003f5d200 */
[----:B------:R-:W-:Y:S02]  /*05e0*/  FSETP.NEU.FTZ.AND P1, PT, |R3|, +INF , PT ;  /* 0x7f8000000300780b */ /* 0x000fe40003f3d200 */
[----:B------:R-:W-:-:S11]  /*05f0*/  FSETP.NEU.FTZ.AND P0, PT, |R0|, +INF , PT ;  /* 0x7f8000000000780b */ /* 0x000fd60003f1d200 */
[----:B------:R-:W-:Y:S05]  /*0600*/  @!P1 BRA !P2, `(.L_x_5) ;  /* 0x00000004002c9947 */ /* 0x000fea0005000000 */
[----:B------:R-:W-:-:S04]  /*0610*/  LOP3.LUT P2, RZ, R7, 0x7fffffff, RZ, 0xc0, !PT ;  /* 0x7fffffff07ff7812 */ /* 0x000fc8000784c0ff */
[----:B------:R-:W-:-:S13]  /*0620*/  PLOP3.LUT P1, PT, P1, P2, PT, 0x2f, 0xf2 ;  /* 0x0000000000f2781c */ /* 0x000fda0000f24577 */
[----:B------:R-:W-:Y:S05]  /*0630*/  @P1 BRA `(.L_x_6) ;  /* 0x0000000400181947 */ /* 0x000fea0003800000 */
[----:B------:R-:W-:-:S04]  /*0640*/  LOP3.LUT P1, RZ, R5, 0x7fffffff, RZ, 0xc0, !PT ;  /* 0x7fffffff05ff7812 */ /* 0x000fc8000782c0ff */
[----:B------:R-:W-:-:S13]  /*0650*/  PLOP3.LUT P0, PT, P0, P1, PT, 0x2f, 0xf2 ;  /* 0x0000000000f2781c */ /* 0x000fda0000702577 */
[----:B------:R-:W-:Y:S05]  /*0660*/  @P0 BRA `(.L_x_7) ;  /* 0x0000000400000947 */ /* 0x000fea0003800000 */
[----:B------:R-:W-:Y:S02]  /*0670*/  ISETP.GE.AND P0, PT, R11, RZ, PT ;  /* 0x000000ff0b00720c */ /* 0x000fe40003f06270 */
[----:B------:R-:W-:-:S11]  /*0680*/  ISETP.GE.AND P1, PT, R9, RZ, PT ;  /* 0x000000ff0900720c */ /* 0x000fd60003f26270 */
[----:B------:R-:W-:Y:S01]  /*0690*/  @P0 MOV R8, RZ ;  /* 0x000000ff00080202 */ /* 0x000fe20000000f00 */
[----:B------:R-:W-:Y:S02]  /*06a0*/  @!P0 IMAD.MOV.U32 R8, RZ, RZ, -0x40 ;  /* 0xffffffc0ff088424 */ /* 0x000fe400078e00ff */
[----:B------:R-:W-:Y:S01]  /*06b0*/  @!P0 FFMA R7, R0, 1.84467440737095516160e+19, RZ ;  /* 0x5f80000000078823 */ /* 0x000fe200000000ff */
[----:B------:R-:W-:Y:S01]  /*06c0*/  @!P1 FFMA R5, R3, 1.84467440737095516160e+19, RZ ;  /* 0x5f80000003059823 */ /* 0x000fe200000000ff */
[----:B------:R-:W-:-:S07]  /*06d0*/  @!P1 VIADD R8, R8, 0x40 ;  /* 0x0000004008089836 */ /* 0x000fce0000000000 */
.L_x_3:
[----:B------:R-:W-:Y:S01]  /*06e0*/  LEA R0, R6, 0xc0800000, 0x17 ;  /* 0xc080000006007811 */ /* 0x000fe200078eb8ff */
[----:B------:R-:W-:Y:S01]  /*06f0*/  VIADD R3, R10, 0xffffff81 ;  /* 0xffffff810a037836 */ /* 0x000fe20000000000 */
[----:B------:R-:W-:Y:S03]  /*0700*/  BSSY.RECONVERGENT B2, `(.L_x_8) ;  /* 0x0000035000027945 */ /* 0x000fe60003800200 */
[----:B------:R-:W-:Y:S02]  /*0710*/  IMAD.IADD R5, R5, 0x1, -R0 ;  /* 0x0000000105057824 */ /* 0x000fe400078e0a00 */
[----:B------:R-:W-:Y:S02]  /*0720*/  IMAD R0, R3, -0x800000, R7 ;  /* 0xff80000003007824 */ /* 0x000fe400078e0207 */
[----:B------:R0:W1:Y:S01]  /*0730*/  MUFU.RCP R9, R5 ;  /* 0x0000000500097308 */ /* 0x0000620000001000 */
[----:B------:R-:W-:Y:S01]  /*0740*/  FADD.FTZ R11, -R5, -RZ ;  /* 0x800000ff050b7221 */ /* 0x000fe20000010100 */
[----:B0-----:R-:W-:-:S04]  /*0750*/  IADD3 R5, PT, PT, R3, 0x7f, -R6 ;  /* 0x0000007f03057810 */ /* 0x001fc80007ffe806 */
[----:B------:R-:W-:Y:S01]  /*0760*/  IADD3 R5, PT, PT, R5, R8, RZ ;  /* 0x0000000805057210 */ /* 0x000fe20007ffe0ff */
[----:B-1----:R-:W-:-:S04]  /*0770*/  FFMA R10, R9, R11, 1 ;  /* 0x3f800000090a7423 */ /* 0x002fc8000000000b */
[----:B------:R-:W-:-:S04]  /*0780*/  FFMA R12, R9, R10, R9 ;  /* 0x0000000a090c7223 */ /* 0x000fc80000000009 */
[----:B------:R-:W-:-:S04]  /*0790*/  FFMA R7, R0, R12, RZ ;  /* 0x0000000c00077223 */ /* 0x000fc800000000ff */
[----:B------:R-:W-:-:S04]  /*07a0*/  FFMA R10, R11, R7, R0 ;  /* 0x000000070b0a7223 */ /* 0x000fc80000000000 */
[----:B------:R-:W-:-:S04]  /*07b0*/  FFMA R7, R12, R10, R7 ;  /* 0x0000000a0c077223 */ /* 0x000fc80000000007 */
[----:B------:R-:W-:-:S04]  /*07c0*/  FFMA R10, R11, R7, R0 ;  /* 0x000000070b0a7223 */ /* 0x000fc80000000000 */
[----:B------:R-:W-:-:S05]  /*07d0*/  FFMA R0, R12, R10, R7 ;  /* 0x0000000a0c007223 */ /* 0x000fca0000000007 */
[----:B------:R-:W-:-:S04]  /*07e0*/  SHF.R.U32.HI R3, RZ, 0x17, R0 ;  /* 0x00000017ff037819 */ /* 0x000fc80000011600 */
[----:B------:R-:W-:-:S05]  /*07f0*/  LOP3.LUT R3, R3, 0xff, RZ, 0xc0, !PT ;  /* 0x000000ff03037812 */ /* 0x000fca00078ec0ff */
[----:B------:R-:W-:-:S04]  /*0800*/  IMAD.IADD R9, R3, 0x1, R5 ;  /* 0x0000000103097824 */ /* 0x000fc800078e0205 */
[----:B------:R-:W-:-:S05]  /*0810*/  VIADD R3, R9, 0xffffffff ;  /* 0xffffffff09037836 */ /* 0x000fca0000000000 */
[----:B------:R-:W-:-:S13]  /*0820*/  ISETP.GE.U32.AND P0, PT, R3, 0xfe, PT ;  /* 0x000000fe0300780c */ /* 0x000fda0003f06070 */
[----:B------:R-:W-:Y:S05]  /*0830*/  @!P0 BRA `(.L_x_9) ;  /* 0x0000000000808947 */ /* 0x000fea0003800000 */
[----:B------:R-:W-:-:S13]  /*0840*/  ISETP.GT.AND P0, PT, R9, 0xfe, PT ;  /* 0x000000fe0900780c */ /* 0x000fda0003f04270 */
[----:B------:R-:W-:Y:S05]  /*0850*/  @P0 BRA `(.L_x_10) ;  /* 0x00000000006c0947 */ /* 0x000fea0003800000 */
[----:B------:R-:W-:-:S13]  /*0860*/  ISETP.GE.AND P0, PT, R9, 0x1, PT ;  /* 0x000000010900780c */ /* 0x000fda0003f06270 */
[----:B------:R-:W-:Y:S05]  /*0870*/  @P0 BRA `(.L_x_11) ;  /* 0x0000000000740947 */ /* 0x000fea0003800000 */
[----:B------:R-:W-:Y:S02]  /*0880*/  ISETP.GE.AND P0, PT, R9, -0x18, PT ;  /* 0xffffffe80900780c */ /* 0x000fe40003f06270 */
[----:B------:R-:W-:-:S11]  /*0890*/  LOP3.LUT R0, R0, 0x80000000, RZ, 0xc0, !PT ;  /* 0x8000000000007812 */ /* 0x000fd600078ec0ff */
[----:B------:R-:W-:Y:S05]  /*08a0*/  @!P0 BRA `(.L_x_11) ;  /* 0x0000000000688947 */ /* 0x000fea0003800000 */
[CCC-:B------:R-:W-:Y:S01]  /*08b0*/  FFMA.RZ R3, R12.reuse, R10.reuse, R7.reuse ;  /* 0x0000000a0c037223 */ /* 0x1c0fe2000000c007 */
[C---:B------:R-:W-:Y:S02]  /*08c0*/  VIADD R8, R9.reuse, 0x20 ;  /* 0x0000002009087836 */ /* 0x040fe40000000000 */
[CCC-:B------:R-:W-:Y:S01]  /*08d0*/  FFMA.RM R6, R12.reuse, R10.reuse, R7.reuse ;  /* 0x0000000a0c067223 */ /* 0x1c0fe20000004007 */
[----:B------:R-:W-:Y:S02]  /*08e0*/  ISETP.NE.AND P2, PT, R9, RZ, PT ;  /* 0x000000ff0900720c */ /* 0x000fe40003f45270 */
[----:B------:R-:W-:Y:S01]  /*08f0*/  LOP3.LUT R5, R3, 0x7fffff, RZ, 0xc0, !PT ;  /* 0x007fffff03057812 */ /* 0x000fe200078ec0ff */
[----:B------:R-:W-:Y:S01]  /*0900*/  FFMA.RP R3, R12, R10, R7 ;  /* 0x0000000a0c037223 */ /* 0x000fe20000008007 */
[----:B------:R-:W-:Y:S01]  /*0910*/  IMAD.MOV R7, RZ, RZ, -R9 ;  /* 0x000000ffff077224 */ /* 0x000fe200078e0a09 */
[----:B------:R-:W-:Y:S02]  /*0920*/  ISETP.NE.AND P1, PT, R9, RZ, PT ;  /* 0x000000ff0900720c */ /* 0x000fe40003f25270 */
[----:B------:R-:W-:-:S02]  /*0930*/  LOP3.LUT R5, R5, 0x800000, RZ, 0xfc, !PT ;  /* 0x0080000005057812 */ /* 0x000fc400078efcff */
[----:B------:R-:W-:Y:S02]  /*0940*/  FSETP.NEU.FTZ.AND P0, PT, R3, R6, PT ;  /* 0x000000060300720b */ /* 0x000fe40003f1d000 */
[----:B------:R-:W-:Y:S02]  /*0950*/  SHF.L.U32 R8, R5, R8, RZ ;  /* 0x0000000805087219 */ /* 0x000fe400000006ff */
[----:B------:R-:W-:Y:S02]  /*0960*/  SEL R6, R7, RZ, P2 ;  /* 0x000000ff07067207 */ /* 0x000fe40001000000 */
[----:B------:R-:W-:Y:S02]  /*0970*/  ISETP.NE.AND P1, PT, R8, RZ, P1 ;  /* 0x000000ff0800720c */ /* 0x000fe40000f25270 */
[----:B------:R-:W-:Y:S02]  /*0980*/  SHF.R.U32.HI R6, RZ, R6, R5 ;  /* 0x00000006ff067219 */ /* 0x000fe40000011605 */
[----:B------:R-:W-:-:S02]  /*0990*/  PLOP3.LUT P0, PT, P0, P1, PT, 0xf8, 0x8f ;  /* 0x00000000008f781c */ /* 0x000fc40000703f70 */
[----:B------:R-:W-:Y:S02]  /*09a0*/  SHF.R.U32.HI R8, RZ, 0x1, R6 ;  /* 0x00000001ff087819 */ /* 0x000fe40000011606 */
[----:B------:R-:W-:-:S04]  /*09b0*/  SEL R3, RZ, 0x1, !P0 ;  /* 0x00000001ff037807 */ /* 0x000fc80004000000 */
[----:B------:R-:W-:-:S04]  /*09c0*/  LOP3.LUT R3, R3, 0x1, R8, 0xf8, !PT ;  /* 0x0000000103037812 */ /* 0x000fc800078ef808 */
[----:B------:R-:W-:-:S04]  /*09d0*/  LOP3.LUT R3, R3, R6, RZ, 0xc0, !PT ;  /* 0x0000000603037212 */ /* 0x000fc800078ec0ff */
[----:B------:R-:W-:-:S04]  /*09e0*/  IADD3 R3, PT, PT, R8, R3, RZ ;  /* 0x0000000308037210 */ /* 0x000fc80007ffe0ff */
[----:B------:R-:W-:Y:S01]  /*09f0*/  LOP3.LUT R0, R3, R0, RZ, 0xfc, !PT ;  /* 0x0000000003007212 */ /* 0x000fe200078efcff */
[----:B------:R-:W-:Y:S06]  /*0a00*/  BRA `(.L_x_11) ;  /* 0x0000000000107947 */ /* 0x000fec0003800000 */
.L_x_10:
[----:B------:R-:W-:-:S04]  /*0a10*/  LOP3.LUT R0, R0, 0x80000000, RZ, 0xc0, !PT ;  /* 0x8000000000007812 */ /* 0x000fc800078ec0ff */
[----:B------:R-:W-:Y:S01]  /*0a20*/  LOP3.LUT R0, R0, 0x7f800000, RZ, 0xfc, !PT ;  /* 0x7f80000000007812 */ /* 0x000fe200078efcff */
[----:B------:R-:W-:Y:S06]  /*0a30*/  BRA `(.L_x_11) ;  /* 0x0000000000047947 */ /* 0x000fec0003800000 */
.L_x_9:
[----:B------:R-:W-:-:S07]  /*0a40*/  IMAD R0, R5, 0x800000, R0 ;  /* 0x0080000005007824 */ /* 0x000fce00078e0200 */
.L_x_11:
[----:B------:R-:W-:Y:S05]  /*0a50*/  BSYNC.RECONVERGENT B2 ;  /* 0x0000000000027941 */ /* 0x000fea0003800200 */
.L_x_8:
[----:B------:R-:W-:Y:S05]  /*0a60*/  BRA `(.L_x_12) ;  /* 0x0000000000207947 */ /* 0x000fea0003800000 */
.L_x_7:
[----:B------:R-:W-:-:S04]  /*0a70*/  LOP3.LUT R0, R5, 0x80000000, R7, 0x48, !PT ;  /* 0x8000000005007812 */ /* 0x000fc800078e4807 */
[----:B------:R-:W-:Y:S01]  /*0a80*/  LOP3.LUT R0, R0, 0x7f800000, RZ, 0xfc, !PT ;  /* 0x7f80000000007812 */ /* 0x000fe200078efcff */
[----:B------:R-:W-:Y:S06]  /*0a90*/  BRA `(.L_x_12) ;  /* 0x0000000000147947 */ /* 0x000fec0003800000 */
.L_x_6:
[----:B------:R-:W-:Y:S01]  /*0aa0*/  LOP3.LUT R0, R5, 0x80000000, R7, 0x48, !PT ;  /* 0x8000000005007812 */ /* 0x000fe200078e4807 */
[----:B------:R-:W-:Y:S06]  /*0ab0*/  BRA `(.L_x_12) ;  /* 0x00000000000c7947 */ /* 0x000fec0003800000 */
.L_x_5:
[----:B------:R-:W0:Y:S01]  /*0ac0*/  MUFU.RSQ R0, -QNAN ;  /* 0xffc0000000007908 */ /* 0x000e220000001400 */
[----:B------:R-:W-:Y:S05]  /*0ad0*/  BRA `(.L_x_12) ;  /* 0x0000000000047947 */ /* 0x000fea0003800000 */
.L_x_4:
[----:B------:R-:W-:-:S07]  /*0ae0*/  FADD.FTZ R0, R0, R3 ;  /* 0x0000000300007221 */ /* 0x000fce0000010000 */
.L_x_12:
[----:B------:R-:W-:Y:S05]  /*0af0*/  BSYNC.RECONVERGENT B1 ;  /* 0x0000000000017941 */ /* 0x000fea0003800200 */
.L_x_2:
[----:B------:R-:W-:-:S04]  /*0b00*/  IMAD.MOV.U32 R5, RZ, RZ, 0x0 ;  /* 0x00000000ff057424 */ /* 0x000fc800078e00ff */
[----:B0-----:R-:W-:Y:S05]  /*0b10*/  RET.REL.NODEC R4 `(_Z9fft_stageP6float2iii) ;  /* 0xfffffff404387950 */ /* 0x001fea0003c3ffff */
.L_x_13:
[----:B------:R-:W-:-:S00]  /*0b20*/  BRA `(.L_x_13) ;  /* 0xfffffffc00fc7947 */ /* 0x000fc0000383ffff */
[----:B------:R-:W-:-:S00]  /*0b30*/  NOP ;  /* 0x0000000000007918 */ /* 0x000fc00000000000 */
        /* <DEDUP_REMOVED lines=12> */
.L_x_15:


//--------------------- .text._Z19bit_reverse_permuteP6float2ii --------------------------
	.section	.text._Z19bit_reverse_permuteP6float2ii,"ax",@progbits
	.align	128
        .global         _Z19bit_reverse_permuteP6float2ii
        .type           _Z19bit_reverse_permuteP6float2ii,@function
        .size           _Z19bit_reverse_permuteP6float2ii,(.L_x_17 - _Z19bit_reverse_permuteP6float2ii)
        .other          _Z19bit_reverse_permuteP6float2ii,@"STO_CUDA_ENTRY STV_DEFAULT"
_Z19bit_reverse_permuteP6float2ii:
.text._Z19bit_reverse_permuteP6float2ii:
[----:B------:R-:W-:Y:S01]  /*0000*/  LDC R1, c[0x0][0x37c] ;  /* 0x0000df00ff017b82 */ /* 0x000fe20000000800 */
[----:B------:R-:W0:Y:S07]  /*0010*/  S2R R0, SR_TID.X ;  /* 0x0000000000007919 */ /* 0x000e2e0000002100 */
[----:B------:R-:W0:Y:S01]  /*0020*/  S2UR UR4, SR_CTAID.X ;  /* 0x00000000000479c3 */ /* 0x000e220000002500 */
[----:B------:R-:W1:Y:S07]  /*0030*/  LDCU UR5, c[0x0][0x388] ;  /* 0x00007100ff0577ac */ /* 0x000e6e0008000800 */
[----:B------:R-:W0:Y:S02]  /*0040*/  LDC R7, c[0x0][0x360] ;  /* 0x0000d800ff077b82 */ /* 0x000e240000000800 */
[----:B0-----:R-:W-:-:S05]  /*0050*/  IMAD R7, R7, UR4, R0 ;  /* 0x0000000407077c24 */ /* 0x001fca000f8e0200 */
[----:B-1----:R-:W-:-:S13]  /*0060*/  ISETP.GE.AND P0, PT, R7, UR5, PT ;  /* 0x0000000507007c0c */ /* 0x002fda000bf06270 */
[----:B------:R-:W-:Y:S05]  /*0070*/  @P0 EXIT ;  /* 0x000000000000094d */ /* 0x000fea0003800000 */
[----:B------:R-:W0:Y:S01]  /*0080*/  LDCU UR4, c[0x0][0x38c] ;  /* 0x00007180ff0477ac */ /* 0x000e220008000800 */
[----:B------:R-:W1:Y:S01]  /*0090*/  BREV R0, R7 ;  /* 0x0000000700007301 */ /* 0x000e620000000000 */
[----:B0-----:R-:W-:-:S06]  /*00a0*/  UIADD3 UR4, UPT, UPT, -UR4, 0x20, URZ ;  /* 0x0000002004047890 */ /* 0x001fcc000fffe1ff */
[----:B-1----:R-:W-:-:S04]  /*00b0*/  SHF.R.U32.HI R0, RZ, UR4, R0 ;  /* 0x00000004ff007c19 */ /* 0x002fc80008011600 */
[----:B------:R-:W-:-:S13]  /*00c0*/  ISETP.GT.U32.AND P0, PT, R0, R7, PT ;  /* 0x000000070000720c */ /* 0x000fda0003f04070 */
[----:B------:R-:W-:Y:S05]  /*00d0*/  @!P0 EXIT ;  /* 0x000000000000894d */ /* 0x000fea0003800000 */
[----:B------:R-:W0:Y:S01]  /*00e0*/  LDC.64 R2, c[0x0][0x380] ;  /* 0x0000e000ff027b82 */ /* 0x000e220000000a00 */
[----:B------:R-:W1:Y:S01]  /*00f0*/  LDCU.64 UR4, c[0x0][0x358] ;  /* 0x00006b00ff0477ac */ /* 0x000e620008000a00 */
[----:B0-----:R-:W-:-:S04]  /*0100*/  IMAD.WIDE.U32 R4, R0, 0x8, R2 ;  /* 0x0000000800047825 */ /* 0x001fc800078e0002 */
[----:B------:R-:W-:Y:S01]  /*0110*/  IMAD.WIDE R2, R7, 0x8, R2 ;  /* 0x0000000807027825 */ /* 0x000fe200078e0202 */
[----:B-1----:R-:W2:Y:S04]  /*0120*/  LDG.E.64 R8, desc[UR4][R4.64] ;  /* 0x0000000404087981 */ /* 0x002ea8000c1e1b00 */
[----:B------:R-:W3:Y:S04]  /*0130*/  LDG.E.64 R6, desc[UR4][R2.64] ;  /* 0x0000000402067981 */ /* 0x000ee8000c1e1b00 */
[----:B--2---:R-:W-:Y:S04]  /*0140*/  STG.E.64 desc[UR4][R2.64], R8 ;  /* 0x0000000802007986 */ /* 0x004fe8000c101b04 */
[----:B---3--:R-:W-:Y:S01]  /*0150*/  STG.E.64 desc[UR4][R4.64], R6 ;  /* 0x0000000604007986 */ /* 0x008fe2000c101b04 */
[----:B------:R-:W-:Y:S05]  /*0160*/  EXIT ;  /* 0x000000000000794d */ /* 0x000fea0003800000 */
.L_x_14:
        /* <DEDUP_REMOVED lines=9> */
.L_x_17:


//--------------------- .nv.shared.reserved.0     --------------------------
	.section	.nv.shared.reserved.0,"aw",@nobits
	.weak		__nv_reservedSMEM_offset_0_alias
	.size		__nv_reservedSMEM_offset_0_alias, 0, 64
	.other		__nv_reservedSMEM_offset_0_alias,@"STO_CUDA_RESERVED_SHARED STV_DEFAULT"
__nv_reservedSMEM_offset_0_alias:
	.zero		0
	.zero		64


//--------------------- .nv.constant0._Z9fft_stageP6float2iii --------------------------
	.section	.nv.constant0._Z9fft_stageP6float2iii,"a",@progbits
	.sectionflags	@""
	.align	4
.nv.constant0._Z9fft_stageP6float2iii:
	.zero		916


//--------------------- .nv.constant0._Z19bit_reverse_permuteP6float2ii --------------------------
	.section	.nv.constant0._Z19bit_reverse_permuteP6float2ii,"a",@progbits
	.sectionflags	@""
	.align	4
.nv.constant0._Z19bit_reverse_permuteP6float2ii:
	.zero		912


//--------------------- SYMBOLS --------------------------

	.type		.nv.reservedSmem.offset0,@object
	.size		.nv.reservedSmem.offset0,0x4
